//
// Generated by NVIDIA NVVM Compiler
//
// Compiler Build ID: CL-36424714
// Cuda compilation tools, release 13.0, V13.0.88
// Based on NVVM 20.0.0
//

.version 9.0
.target sm_100
.address_size 64

	// .globl	_Z14NNSmoothKernelPfS_m8CUDAGrid
.extern .shared .align 16 .b8 shared[];

.visible .entry _Z14NNSmoothKernelPfS_m8CUDAGrid(
	.param .u64 .ptr .align 1 _Z14NNSmoothKernelPfS_m8CUDAGrid_param_0,
	.param .u64 .ptr .align 1 _Z14NNSmoothKernelPfS_m8CUDAGrid_param_1,
	.param .u64 _Z14NNSmoothKernelPfS_m8CUDAGrid_param_2,
	.param .align 4 .b8 _Z14NNSmoothKernelPfS_m8CUDAGrid_param_3[12]
)
{
	.reg .pred 	%p<15>;
	.reg .b32 	%r<87>;
	.reg .b32 	%f<95>;
	.reg .b64 	%rd<19>;

	ld.param.u32 	%r2, [_Z14NNSmoothKernelPfS_m8CUDAGrid_param_3+8];
	ld.param.u32 	%r1, [_Z14NNSmoothKernelPfS_m8CUDAGrid_param_3+4];
	ld.param.u64 	%rd3, [_Z14NNSmoothKernelPfS_m8CUDAGrid_param_0];
	ld.param.u64 	%rd4, [_Z14NNSmoothKernelPfS_m8CUDAGrid_param_1];
	ld.param.u64 	%rd5, [_Z14NNSmoothKernelPfS_m8CUDAGrid_param_2];
	cvta.to.global.u64 	%rd1, %rd4;
	cvta.to.global.u64 	%rd2, %rd3;
	shr.u64 	%rd6, %rd5, 2;
	cvt.u32.u64 	%r3, %rd6;
	add.s32 	%r4, %r1, -1;
	mov.u32 	%r40, %ctaid.y;
	mov.u32 	%r41, %ntid.y;
	mul.lo.s32 	%r5, %r40, %r41;
	mov.u32 	%r6, %tid.y;
	add.s32 	%r7, %r5, %r6;
	mov.u32 	%r42, %ctaid.x;
	mov.u32 	%r43, %ntid.x;
	mul.lo.s32 	%r8, %r42, %r43;
	mov.u32 	%r9, %tid.x;
	add.s32 	%r10, %r8, %r9;
	mad.lo.s32 	%r11, %r7, %r3, %r10;
	mul.wide.u32 	%rd7, %r11, 4;
	add.s64 	%rd8, %rd2, %rd7;
	ld.global.f32 	%f17, [%rd8];
	shl.b32 	%r44, %r9, 7;
	mov.u32 	%r45, shared;
	add.s32 	%r46, %r45, %r44;
	shl.b32 	%r47, %r6, 2;
	add.s32 	%r12, %r46, %r47;
	st.shared.f32 	[%r12], %f17;
	setp.ge.u32 	%p1, %r9, %r4;
	shl.b32 	%r48, %r2, 7;
	add.s32 	%r13, %r46, %r48;
	@%p1 bra 	$L__BB0_2;
	add.s32 	%r49, %r11, %r2;
	mul.wide.u32 	%rd9, %r49, 4;
	add.s64 	%rd10, %rd2, %rd9;
	ld.global.f32 	%f18, [%rd10];
	add.s32 	%r51, %r13, %r47;
	st.shared.f32 	[%r51], %f18;
$L__BB0_2:
	setp.ge.u32 	%p2, %r6, %r4;
	@%p2 bra 	$L__BB0_5;
	setp.ge.u32 	%p3, %r9, %r4;
	add.s32 	%r52, %r2, %r7;
	mad.lo.s32 	%r14, %r52, %r3, %r10;
	mul.wide.u32 	%rd11, %r14, 4;
	add.s64 	%rd12, %rd2, %rd11;
	ld.global.f32 	%f19, [%rd12];
	shl.b32 	%r53, %r2, 2;
	add.s32 	%r54, %r12, %r53;
	st.shared.f32 	[%r54], %f19;
	@%p3 bra 	$L__BB0_5;
	add.s32 	%r55, %r14, %r2;
	mul.wide.u32 	%rd13, %r55, 4;
	add.s64 	%rd14, %rd2, %rd13;
	ld.global.f32 	%f20, [%rd14];
	add.s32 	%r56, %r2, %r6;
	shl.b32 	%r57, %r56, 2;
	add.s32 	%r58, %r13, %r57;
	st.shared.f32 	[%r58], %f20;
$L__BB0_5:
	shr.u32 	%r59, %r4, 1;
	bar.sync 	0;
	ld.shared.f32 	%f22, [%r12];
	add.s32 	%r60, %r59, %r6;
	add.s32 	%r61, %r59, %r9;
	mad.lo.s32 	%r62, %r60, %r3, %r61;
	mul.wide.u32 	%rd15, %r62, 4;
	add.s64 	%rd16, %rd1, %rd15;
	st.global.f32 	[%rd16], %f22;
	add.s32 	%r15, %r61, %r8;
	add.s32 	%r16, %r60, %r5;
	setp.eq.s32 	%p4, %r1, 0;
	mov.f32 	%f93, 0f00000000;
	@%p4 bra 	$L__BB0_21;
	and.b32  	%r17, %r1, 15;
	add.s32 	%r18, %r17, -1;
	and.b32  	%r19, %r1, 7;
	add.s32 	%r20, %r19, -1;
	and.b32  	%r21, %r1, -16;
	and.b32  	%r22, %r1, 3;
	neg.s32 	%r23, %r21;
	add.s32 	%r66, %r44, %r45;
	add.s32 	%r24, %r66, 1024;
	mov.f32 	%f93, 0f00000000;
	mov.b32 	%r81, 0;
$L__BB0_7:
	setp.lt.u32 	%p5, %r1, 16;
	add.s32 	%r26, %r81, %r6;
	mov.b32 	%r85, 0;
	@%p5 bra 	$L__BB0_10;
	shl.b32 	%r68, %r26, 2;
	add.s32 	%r82, %r24, %r68;
	mov.u32 	%r83, %r23;
$L__BB0_9:
	.pragma "nounroll";
	ld.shared.f32 	%f25, [%r82+-1024];
	add.f32 	%f26, %f93, %f25;
	ld.shared.f32 	%f27, [%r82+-896];
	add.f32 	%f28, %f26, %f27;
	ld.shared.f32 	%f29, [%r82+-768];
	add.f32 	%f30, %f28, %f29;
	ld.shared.f32 	%f31, [%r82+-640];
	add.f32 	%f32, %f30, %f31;
	ld.shared.f32 	%f33, [%r82+-512];
	add.f32 	%f34, %f32, %f33;
	ld.shared.f32 	%f35, [%r82+-384];
	add.f32 	%f36, %f34, %f35;
	ld.shared.f32 	%f37, [%r82+-256];
	add.f32 	%f38, %f36, %f37;
	ld.shared.f32 	%f39, [%r82+-128];
	add.f32 	%f40, %f38, %f39;
	ld.shared.f32 	%f41, [%r82];
	add.f32 	%f42, %f40, %f41;
	ld.shared.f32 	%f43, [%r82+128];
	add.f32 	%f44, %f42, %f43;
	ld.shared.f32 	%f45, [%r82+256];
	add.f32 	%f46, %f44, %f45;
	ld.shared.f32 	%f47, [%r82+384];
	add.f32 	%f48, %f46, %f47;
	ld.shared.f32 	%f49, [%r82+512];
	add.f32 	%f50, %f48, %f49;
	ld.shared.f32 	%f51, [%r82+640];
	add.f32 	%f52, %f50, %f51;
	ld.shared.f32 	%f53, [%r82+768];
	add.f32 	%f54, %f52, %f53;
	ld.shared.f32 	%f55, [%r82+896];
	add.f32 	%f93, %f54, %f55;
	add.s32 	%r83, %r83, 16;
	add.s32 	%r82, %r82, 2048;
	setp.ne.s32 	%p6, %r83, 0;
	mov.u32 	%r85, %r21;
	@%p6 bra 	$L__BB0_9;
$L__BB0_10:
	setp.eq.s32 	%p7, %r17, 0;
	@%p7 bra 	$L__BB0_20;
	shl.b32 	%r69, %r26, 2;
	add.s32 	%r33, %r45, %r69;
	setp.lt.u32 	%p8, %r18, 7;
	@%p8 bra 	$L__BB0_13;
	add.s32 	%r71, %r85, %r9;
	shl.b32 	%r72, %r71, 7;
	add.s32 	%r73, %r33, %r72;
	ld.shared.f32 	%f57, [%r73];
	add.f32 	%f58, %f93, %f57;
	ld.shared.f32 	%f59, [%r73+128];
	add.f32 	%f60, %f58, %f59;
	ld.shared.f32 	%f61, [%r73+256];
	add.f32 	%f62, %f60, %f61;
	ld.shared.f32 	%f63, [%r73+384];
	add.f32 	%f64, %f62, %f63;
	ld.shared.f32 	%f65, [%r73+512];
	add.f32 	%f66, %f64, %f65;
	ld.shared.f32 	%f67, [%r73+640];
	add.f32 	%f68, %f66, %f67;
	ld.shared.f32 	%f69, [%r73+768];
	add.f32 	%f70, %f68, %f69;
	ld.shared.f32 	%f71, [%r73+896];
	add.f32 	%f93, %f70, %f71;
	add.s32 	%r85, %r85, 8;
$L__BB0_13:
	setp.eq.s32 	%p9, %r19, 0;
	@%p9 bra 	$L__BB0_20;
	setp.lt.u32 	%p10, %r20, 3;
	@%p10 bra 	$L__BB0_16;
	add.s32 	%r74, %r85, %r9;
	shl.b32 	%r75, %r74, 7;
	add.s32 	%r76, %r33, %r75;
	ld.shared.f32 	%f73, [%r76];
	add.f32 	%f74, %f93, %f73;
	ld.shared.f32 	%f75, [%r76+128];
	add.f32 	%f76, %f74, %f75;
	ld.shared.f32 	%f77, [%r76+256];
	add.f32 	%f78, %f76, %f77;
	ld.shared.f32 	%f79, [%r76+384];
	add.f32 	%f93, %f78, %f79;
	add.s32 	%r85, %r85, 4;
$L__BB0_16:
	setp.eq.s32 	%p11, %r22, 0;
	@%p11 bra 	$L__BB0_20;
	setp.eq.s32 	%p12, %r22, 1;
	add.s32 	%r77, %r85, %r9;
	shl.b32 	%r78, %r77, 7;
	add.s32 	%r38, %r33, %r78;
	ld.shared.f32 	%f80, [%r38];
	add.f32 	%f93, %f93, %f80;
	@%p12 bra 	$L__BB0_20;
	setp.eq.s32 	%p13, %r22, 2;
	ld.shared.f32 	%f81, [%r38+128];
	add.f32 	%f93, %f93, %f81;
	@%p13 bra 	$L__BB0_20;
	ld.shared.f32 	%f82, [%r38+256];
	add.f32 	%f93, %f93, %f82;
$L__BB0_20:
	add.s32 	%r81, %r81, 1;
	setp.ne.s32 	%p14, %r81, %r1;
	@%p14 bra 	$L__BB0_7;
$L__BB0_21:
	mul.lo.s32 	%r79, %r1, %r1;
	cvt.rn.f32.u32 	%f83, %r79;
	div.rn.f32 	%f84, %f93, %f83;
	mad.lo.s32 	%r80, %r16, %r3, %r15;
	mul.wide.u32 	%rd17, %r80, 4;
	add.s64 	%rd18, %rd1, %rd17;
	st.global.f32 	[%rd18], %f84;
	ret;

}


// ===== COMPILED SASS (sm_100) =====

	.target	sm_100

	.elftype	@"ET_EXEC"


//--------------------- .note.nv.tkinfo           --------------------------
	.section	.note.nv.tkinfo,"",@"SHT_NOTE"
	.sectionflags	@"SHF_NOTE_NV_TKINFO"
	.tkinfo
        /*0018*/ 	.word	0x00000002
        /*0030*/ 	.string	""
        /*0030*/ 	.string	"ptxas"
        /*0030*/ 	.string	"Cuda compilation tools, release 13.0, V13.0.88"
        /*0030*/ 	.string	"Build cuda_13.0.r13.0/compiler.36424714_0"
        /*0030*/ 	.string	"-arch sm_100 -m 64 "



//--------------------- .note.nv.cuinfo           --------------------------
	.section	.note.nv.cuinfo,"",@"SHT_NOTE"
	.sectionflags	@"SHF_NOTE_NV_CUINFO"
        /*0018*/ 	.short	0x0002
        /*001a*/ 	.short	0x0064
        /*001c*/ 	.short	0x0082
	.zero		2


//--------------------- .nv.info                  --------------------------
	.section	.nv.info,"",@"SHT_CUDA_INFO"
	.align	4


	//----- nvinfo : EIATTR_REGCOUNT
	.align		4
        /*0000*/ 	.byte	0x04, 0x2f
        /*0002*/ 	.short	(.L_1 - .L_0)
	.align		4
.L_0:
        /*0004*/ 	.word	index@(_Z14NNSmoothKernelPfS_m8CUDAGrid)
        /*0008*/ 	.word	0x00000020


	//----- nvinfo : EIATTR_FRAME_SIZE
	.align		4
.L_1:
        /*000c*/ 	.byte	0x04, 0x11
        /*000e*/ 	.short	(.L_3 - .L_2)
	.align		4
.L_2:
        /*0010*/ 	.word	index@($__internal_0_$__cuda_sm3x_div_rn_noftz_f32_slowpath)
        /*0014*/ 	.word	0x00000000


	//----- nvinfo : EIATTR_FRAME_SIZE
	.align		4
.L_3:
        /*0018*/ 	.byte	0x04, 0x11
        /*001a*/ 	.short	(.L_5 - .L_4)
	.align		4
.L_4:
        /*001c*/ 	.word	index@(_Z14NNSmoothKernelPfS_m8CUDAGrid)
        /*0020*/ 	.word	0x00000000


	//----- nvinfo : EIATTR_MIN_STACK_SIZE
	.align		4
.L_5:
        /*0024*/ 	.byte	0x04, 0x12
        /*0026*/ 	.short	(.L_7 - .L_6)
	.align		4
.L_6:
        /*0028*/ 	.word	index@(_Z14NNSmoothKernelPfS_m8CUDAGrid)
        /*002c*/ 	.word	0x00000000
.L_7:


//--------------------- .nv.compat                --------------------------
	.section	.nv.compat,"",@"SHT_CUDA_COMPAT_INFO"
	.align	4
        /*0000*/ 	.byte	0x02, 0x09, 0x00, 0x00, 0x02, 0x02, 0x01, 0x00, 0x02, 0x05, 0x05, 0x00, 0x03, 0x07, 0x01, 0x01
        /*0010*/ 	.byte	0x02, 0x03, 0x00, 0x00, 0x02, 0x06, 0x01, 0x00, 0x04, 0x0b, 0x08, 0x00, 0x01, 0x00, 0x00, 0x00
        /*0020*/ 	.byte	0x00, 0x00, 0x00, 0x00


//--------------------- .nv.info._Z14NNSmoothKernelPfS_m8CUDAGrid --------------------------
	.section	.nv.info._Z14NNSmoothKernelPfS_m8CUDAGrid,"",@"SHT_CUDA_INFO"
	.sectionflags	@""
	.align	4


	//----- nvinfo : EIATTR_CUDA_API_VERSION
	.align		4
        /*0000*/ 	.byte	0x04, 0x37
        /*0002*/ 	.short	(.L_9 - .L_8)
.L_8:
        /*0004*/ 	.word	0x00000082


	//----- nvinfo : EIATTR_KPARAM_INFO
	.align		4
.L_9:
        /*0008*/ 	.byte	0x04, 0x17
        /*000a*/ 	.short	(.L_11 - .L_10)
.L_10:
        /*000c*/ 	.word	0x00000000
        /*0010*/ 	.short	0x0003
        /*0012*/ 	.short	0x0018
        /*0014*/ 	.byte	0x00, 0xf0, 0x31, 0x00


	//----- nvinfo : EIATTR_KPARAM_INFO
	.align		4
.L_11:
        /*0018*/ 	.byte	0x04, 0x17
        /*001a*/ 	.short	(.L_13 - .L_12)
.L_12:
        /*001c*/ 	.word	0x00000000
        /*0020*/ 	.short	0x0002
        /*0022*/ 	.short	0x0010
        /*0024*/ 	.byte	0x00, 0xf0, 0x21, 0x00


	//----- nvinfo : EIATTR_KPARAM_INFO
	.align		4
.L_13:
        /*0028*/ 	.byte	0x04, 0x17
        /*002a*/ 	.short	(.L_15 - .L_14)
.L_14:
        /*002c*/ 	.word	0x00000000
        /*0030*/ 	.short	0x0001
        /*0032*/ 	.short	0x0008
        /*0034*/ 	.byte	0x00, 0xf5, 0x21, 0x00


	//----- nvinfo : EIATTR_KPARAM_INFO
	.align		4
.L_15:
        /*0038*/ 	.byte	0x04, 0x17
        /*003a*/ 	.short	(.L_17 - .L_16)
.L_16:
        /*003c*/ 	.word	0x00000000
        /*0040*/ 	.short	0x0000
        /*0042*/ 	.short	0x0000
        /*0044*/ 	.byte	0x00, 0xf5, 0x21, 0x00


	//----- nvinfo : EIATTR_SPARSE_MMA_MASK
	.align		4
.L_17:
        /*0048*/ 	.byte	0x03, 0x50
        /*004a*/ 	.short	0x0000


	//----- nvinfo : EIATTR_MAXREG_COUNT
	.align		4
        /*004c*/ 	.byte	0x03, 0x1b
        /*004e*/ 	.short	0x00ff


	//----- nvinfo : EIATTR_NUM_BARRIERS
	.align		4
        /*0050*/ 	.byte	0x02, 0x4c
        /*0052*/ 	.byte	0x01
	.zero		1


	//----- nvinfo : EIATTR_MERCURY_ISA_VERSION
	.align		4
        /*0054*/ 	.byte	0x03, 0x5f
        /*0056*/ 	.short	0x0101


	//----- nvinfo : EIATTR_VRC_CTA_INIT_COUNT
	.align		4
        /*0058*/ 	.byte	0x02, 0x4a
	.zero		1
	.zero		1


	//----- nvinfo : EIATTR_EXIT_INSTR_OFFSETS
	.align		4
        /*005c*/ 	.byte	0x04, 0x1c
        /*005e*/ 	.short	(.L_19 - .L_18)


	//   ....[0]....
.L_18:
        /*0060*/ 	.word	0x00000c20


	//----- nvinfo : EIATTR_CRS_STACK_SIZE
	.align		4
.L_19:
        /*0064*/ 	.byte	0x04, 0x1e
        /*0066*/ 	.short	(.L_21 - .L_20)
.L_20:
        /*0068*/ 	.word	0x00000000


	//----- nvinfo : EIATTR_CBANK_PARAM_SIZE
	.align		4
.L_21:
        /*006c*/ 	.byte	0x03, 0x19
        /*006e*/ 	.short	0x0024


	//----- nvinfo : EIATTR_PARAM_CBANK
	.align		4
        /*0070*/ 	.byte	0x04, 0x0a
        /*0072*/ 	.short	(.L_23 - .L_22)
	.align		4
.L_22:
        /*0074*/ 	.word	index@(.nv.constant0._Z14NNSmoothKernelPfS_m8CUDAGrid)
        /*0078*/ 	.short	0x0380
        /*007a*/ 	.short	0x0024


	//----- nvinfo : EIATTR_SW_WAR
	.align		4
.L_23:
        /*007c*/ 	.byte	0x04, 0x36
        /*007e*/ 	.short	(.L_25 - .L_24)
.L_24:
        /*0080*/ 	.word	0x00000008
.L_25:


//--------------------- .nv.callgraph             --------------------------
	.section	.nv.callgraph,"",@"SHT_CUDA_CALLGRAPH"
	.align	4
	.sectionentsize	8
	.align		4
        /*0000*/ 	.word	0x00000000
	.align		4
        /*0004*/ 	.word	0xffffffff
	.align		4
        /*0008*/ 	.word	0x00000000
	.align		4
        /*000c*/ 	.word	0xfffffffe
	.align		4
        /*0010*/ 	.word	0x00000000
	.align		4
        /*0014*/ 	.word	0xfffffffd
	.align		4
        /*0018*/ 	.word	0x00000000
	.align		4
        /*001c*/ 	.word	0xfffffffc


//--------------------- .text._Z14NNSmoothKernelPfS_m8CUDAGrid --------------------------
	.section	.text._Z14NNSmoothKernelPfS_m8CUDAGrid,"ax",@progbits
	.align	128
        .global         _Z14NNSmoothKernelPfS_m8CUDAGrid
        .type           _Z14NNSmoothKernelPfS_m8CUDAGrid,@function
        .size           _Z14NNSmoothKernelPfS_m8CUDAGrid,(.L_x_23 - _Z14NNSmoothKernelPfS_m8CUDAGrid)
        .other          _Z14NNSmoothKernelPfS_m8CUDAGrid,@"STO_CUDA_ENTRY STV_DEFAULT"
_Z14NNSmoothKernelPfS_m8CUDAGrid:
.text._Z14NNSmoothKernelPfS_m8CUDAGrid:
[----:B------:R-:W-:Y:S01]  /*0000*/  LDC R1, c[0x0][0x37c] ;  /* 0x0000df00ff017b82 */ /* 0x000fe20000000800 */
[----:B------:R-:W0:Y:S01]  /*0010*/  S2R R0, SR_TID.X ;  /* 0x0000000000007919 */ /* 0x000e220000002100 */
[----:B------:R-:W1:Y:S06]  /*0020*/  LDCU UR10, c[0x0][0x39c] ;  /* 0x00007380ff0a77ac */ /* 0x000e6c0008000800 */
[----:B------:R-:W2:Y:S01]  /*0030*/  S2UR UR4, SR_CTAID.Y ;  /* 0x00000000000479c3 */ /* 0x000ea20000002600 */
[----:B------:R-:W3:Y:S01]  /*0040*/  S2R R2, SR_TID.Y ;  /* 0x0000000000027919 */ /* 0x000ee20000002200 */
[----:B------:R-:W2:Y:S01]  /*0050*/  LDCU UR5, c[0x0][0x364] ;  /* 0x00006c80ff0577ac */ /* 0x000ea20008000800 */
[----:B------:R-:W4:Y:S05]  /*0060*/  LDCU UR7, c[0x0][0x360] ;  /* 0x00006c00ff0777ac */ /* 0x000f2a0008000800 */
[----:B------:R-:W4:Y:S01]  /*0070*/  S2UR UR6, SR_CTAID.X ;  /* 0x00000000000679c3 */ /* 0x000f220000002500 */
[----:B------:R-:W5:Y:S07]  /*0080*/  LDCU.64 UR8, c[0x0][0x390] ;  /* 0x00007200ff0877ac */ /* 0x000f6e0008000a00 */
[----:B------:R-:W3:Y:S01]  /*0090*/  LDC R6, c[0x0][0x3a0] ;  /* 0x0000e800ff067b82 */ /* 0x000ee20000000800 */
[----:B-1----:R-:W-:Y:S01]  /*00a0*/  IMAD.U32 R3, RZ, RZ, UR10 ;  /* 0x0000000aff037e24 */ /* 0x002fe2000f8e00ff */
[----:B------:R-:W1:Y:S03]  /*00b0*/  LDCU.64 UR10, c[0x0][0x358] ;  /* 0x00006b00ff0a77ac */ /* 0x000e660008000a00 */
[----:B------:R-:W-:-:S03]  /*00c0*/  VIADD R7, R3, 0xffffffff ;  /* 0xffffffff03077836 */ /* 0x000fc60000000000 */
[----:B------:R-:W1:Y:S01]  /*00d0*/  LDC.64 R4, c[0x0][0x380] ;  /* 0x0000e000ff047b82 */ /* 0x000e620000000a00 */
[----:B--2---:R-:W-:Y:S02]  /*00e0*/  UIMAD UR4, UR4, UR5, URZ ;  /* 0x00000005040472a4 */ /* 0x004fe4000f8e02ff */
[----:B-----5:R-:W-:Y:S01]  /*00f0*/  USHF.R.U64 UR8, UR8, 0x2, UR9 ;  /* 0x0000000208087899 */ /* 0x020fe20008001209 */
[----:B0-----:R-:W-:Y:S01]  /*0100*/  ISETP.GE.U32.AND P0, PT, R0, R7, PT ;  /* 0x000000070000720c */ /* 0x001fe20003f06070 */
[----:B----4-:R-:W-:Y:S02]  /*0110*/  UIMAD UR5, UR6, UR7, URZ ;  /* 0x00000007060572a4 */ /* 0x010fe4000f8e02ff */
[----:B---3--:R-:W-:-:S04]  /*0120*/  IADD3 R15, PT, PT, R2, UR4, RZ ;  /* 0x00000004020f7c10 */ /* 0x008fc8000fffe0ff */
[----:B------:R-:W-:-:S04]  /*0130*/  VIADD R8, R0, UR5 ;  /* 0x0000000500087c36 */ /* 0x000fc80008000000 */
[----:B------:R-:W-:-:S04]  /*0140*/  IMAD R11, R15, UR8, R8 ;  /* 0x000000080f0b7c24 */ /* 0x000fc8000f8e0208 */
[C---:B------:R-:W-:Y:S02]  /*0150*/  @!P0 IMAD.IADD R13, R11.reuse, 0x1, R6 ;  /* 0x000000010b0d8824 */ /* 0x040fe400078e0206 */
[----:B-1----:R-:W-:-:S04]  /*0160*/  IMAD.WIDE.U32 R10, R11, 0x4, R4 ;  /* 0x000000040b0a7825 */ /* 0x002fc800078e0004 */
[----:B------:R-:W-:Y:S02]  /*0170*/  @!P0 IMAD.WIDE.U32 R12, R13, 0x4, R4 ;  /* 0x000000040d0c8825 */ /* 0x000fe400078e0004 */
[----:B------:R-:W2:Y:S04]  /*0180*/  LDG.E R10, desc[UR10][R10.64] ;  /* 0x0000000a0a0a7981 */ /* 0x000ea8000c1e1900 */
[----:B------:R-:W3:Y:S01]  /*0190*/  @!P0 LDG.E R12, desc[UR10][R12.64] ;  /* 0x0000000a0c0c8981 */ /* 0x000ee2000c1e1900 */
[----:B------:R-:W0:Y:S01]  /*01a0*/  S2UR UR7, SR_CgaCtaId ;  /* 0x00000000000779c3 */ /* 0x000e220000008800 */
[----:B------:R-:W-:Y:S01]  /*01b0*/  UMOV UR6, 0x400 ;  /* 0x0000040000067882 */ /* 0x000fe20000000000 */
[----:B------:R-:W-:Y:S01]  /*01c0*/  ISETP.GE.U32.AND P1, PT, R2, R7, PT ;  /* 0x000000070200720c */ /* 0x000fe20003f26070 */
[----:B------:R-:W-:Y:S01]  /*01d0*/  BSSY.RECONVERGENT B0, `(.L_x_0) ;  /* 0x0000015000007945 */ /* 0x000fe20003800200 */
[----:B0-----:R-:W-:-:S06]  /*01e0*/  ULEA UR6, UR7, UR6, 0x18 ;  /* 0x0000000607067291 */ /* 0x001fcc000f8ec0ff */
[----:B------:R-:W-:-:S04]  /*01f0*/  LEA R9, R0, UR6, 0x7 ;  /* 0x0000000600097c11 */ /* 0x000fc8000f8e38ff */
[----:B------:R-:W-:Y:S01]  /*0200*/  LEA R17, R6, R9, 0x7 ;  /* 0x0000000906117211 */ /* 0x000fe200078e38ff */
[----:B------:R-:W-:-:S04]  /*0210*/  IMAD R19, R2, 0x4, R9 ;  /* 0x0000000402137824 */ /* 0x000fc800078e0209 */
[----:B------:R-:W-:Y:S01]  /*0220*/  @!P0 IMAD R21, R2, 0x4, R17 ;  /* 0x0000000402158824 */ /* 0x000fe200078e0211 */
[----:B--2---:R0:W-:Y:S04]  /*0230*/  STS [R19], R10 ;  /* 0x0000000a13007388 */ /* 0x0041e80000000800 */
[----:B---3--:R0:W-:Y:S01]  /*0240*/  @!P0 STS [R21], R12 ;  /* 0x0000000c15008388 */ /* 0x0081e20000000800 */
[----:B------:R-:W-:Y:S05]  /*0250*/  @P1 BRA `(.L_x_1) ;  /* 0x0000000000301947 */ /* 0x000fea0003800000 */
[----:B------:R-:W-:-:S05]  /*0260*/  IADD3 R15, PT, PT, R15, R6, RZ ;  /* 0x000000060f0f7210 */ /* 0x000fca0007ffe0ff */
[----:B------:R-:W-:-:S04]  /*0270*/  IMAD R15, R15, UR8, R8 ;  /* 0x000000080f0f7c24 */ /* 0x000fc8000f8e0208 */
[C---:B------:R-:W-:Y:S02]  /*0280*/  @!P0 IMAD.IADD R13, R15.reuse, 0x1, R6 ;  /* 0x000000010f0d8824 */ /* 0x040fe400078e0206 */
[----:B0-----:R-:W-:-:S04]  /*0290*/  IMAD.WIDE.U32 R10, R15, 0x4, R4 ;  /* 0x000000040f0a7825 */ /* 0x001fc800078e0004 */
[----:B------:R-:W-:Y:S02]  /*02a0*/  @!P0 IMAD.WIDE.U32 R4, R13, 0x4, R4 ;  /* 0x000000040d048825 */ /* 0x000fe400078e0004 */
[----:B------:R-:W2:Y:S04]  /*02b0*/  LDG.E R10, desc[UR10][R10.64] ;  /* 0x0000000a0a0a7981 */ /* 0x000ea8000c1e1900 */
[----:B------:R-:W3:Y:S01]  /*02c0*/  @!P0 LDG.E R4, desc[UR10][R4.64] ;  /* 0x0000000a04048981 */ /* 0x000ee2000c1e1900 */
[----:B------:R-:W-:Y:S01]  /*02d0*/  @!P0 IMAD.IADD R8, R2, 0x1, R6 ;  /* 0x0000000102088824 */ /* 0x000fe200078e0206 */
[----:B------:R-:W-:-:S03]  /*02e0*/  LEA R13, R6, R19, 0x2 ;  /* 0x00000013060d7211 */ /* 0x000fc600078e10ff */
[----:B------:R-:W-:Y:S02]  /*02f0*/  @!P0 IMAD R17, R8, 0x4, R17 ;  /* 0x0000000408118824 */ /* 0x000fe400078e0211 */
[----:B--2---:R1:W-:Y:S04]  /*0300*/  STS [R13], R10 ;  /* 0x0000000a0d007388 */ /* 0x0043e80000000800 */
[----:B---3--:R1:W-:Y:S02]  /*0310*/  @!P0 STS [R17], R4 ;  /* 0x0000000411008388 */ /* 0x0083e40000000800 */
.L_x_1:
[----:B------:R-:W-:Y:S05]  /*0320*/  BSYNC.RECONVERGENT B0 ;  /* 0x0000000000007941 */ /* 0x000fea0003800200 */
.L_x_0:
[----:B------:R-:W-:Y:S01]  /*0330*/  BAR.SYNC.DEFER_BLOCKING 0x0 ;  /* 0x0000000000007b1d */ /* 0x000fe20000010000 */
[----:B------:R-:W-:Y:S01]  /*0340*/  SHF.R.U32.HI R7, RZ, 0x1, R7 ;  /* 0x00000001ff077819 */ /* 0x000fe20000011607 */
[----:B-1----:R-:W-:Y:S01]  /*0350*/  IMAD.MOV.U32 R17, RZ, RZ, RZ ;  /* 0x000000ffff117224 */ /* 0x002fe200078e00ff */
[----:B------:R-:W-:Y:S02]  /*0360*/  ISETP.NE.AND P0, PT, R3, RZ, PT ;  /* 0x000000ff0300720c */ /* 0x000fe40003f05270 */
[----:B------:R-:W-:-:S03]  /*0370*/  IADD3 R11, PT, PT, R7, R0, RZ ;  /* 0x00000000070b7210 */ /* 0x000fc60007ffe0ff */
[----:B------:R-:W1:Y:S01]  /*0380*/  LDC.64 R4, c[0x0][0x388] ;  /* 0x0000e200ff047b82 */ /* 0x000e620000000a00 */
[----:B------:R-:W-:-:S04]  /*0390*/  IMAD.IADD R8, R7, 0x1, R2 ;  /* 0x0000000107087824 */ /* 0x000fc800078e0202 */
[----:B------:R-:W-:Y:S01]  /*03a0*/  IMAD R7, R8, UR8, R11 ;  /* 0x0000000808077c24 */ /* 0x000fe2000f8e020b */
[----:B0-----:R-:W0:Y:S03]  /*03b0*/  LDS R19, [R19] ;  /* 0x0000000013137984 */ /* 0x001e260000000800 */
[----:B-1----:R-:W-:Y:S01]  /*03c0*/  IMAD.WIDE.U32 R6, R7, 0x4, R4 ;  /* 0x0000000407067825 */ /* 0x002fe200078e0004 */
[----:B------:R-:W-:-:S03]  /*03d0*/  IADD3 R4, PT, PT, R11, UR5, RZ ;  /* 0x000000050b047c10 */ /* 0x000fc6000fffe0ff */
[----:B------:R-:W-:Y:S01]  /*03e0*/  VIADD R5, R8, UR4 ;  /* 0x0000000408057c36 */ /* 0x000fe20008000000 */
[----:B0-----:R0:W-:Y:S01]  /*03f0*/  STG.E desc[UR10][R6.64], R19 ;  /* 0x0000001306007986 */ /* 0x0011e2000c10190a */
[----:B------:R-:W-:Y:S05]  /*0400*/  @!P0 BRA `(.L_x_2) ;  /* 0x0000000400b48947 */ /* 0x000fea0003800000 */
[C---:B------:R-:W-:Y:S01]  /*0410*/  LOP3.LUT R24, R3.reuse, 0xf, RZ, 0xc0, !PT ;  /* 0x0000000f03187812 */ /* 0x040fe200078ec0ff */
[----:B------:R-:W-:Y:S01]  /*0420*/  IMAD.MOV.U32 R17, RZ, RZ, RZ ;  /* 0x000000ffff117224 */ /* 0x000fe200078e00ff */
[----:B------:R-:W-:Y:S01]  /*0430*/  LOP3.LUT R23, R3, 0x7, RZ, 0xc0, !PT ;  /* 0x0000000703177812 */ /* 0x000fe200078ec0ff */
[----:B------:R-:W-:Y:S01]  /*0440*/  UMOV UR4, URZ ;  /* 0x000000ff00047c82 */ /* 0x000fe20008000000 */
[----:B0-----:R-:W-:Y:S02]  /*0450*/  IADD3 R6, PT, PT, R24, -0x1, RZ ;  /* 0xffffffff18067810 */ /* 0x001fe40007ffe0ff */
[----:B------:R-:W-:Y:S01]  /*0460*/  IADD3 R9, PT, PT, R9, 0x400, RZ ;  /* 0x0000040009097810 */ /* 0x000fe20007ffe0ff */
[----:B------:R-:W-:Y:S01]  /*0470*/  VIADD R7, R23, 0xffffffff ;  /* 0xffffffff17077836 */ /* 0x000fe20000000000 */
[----:B------:R-:W-:Y:S02]  /*0480*/  ISETP.GE.U32.AND P0, PT, R6, 0x7, PT ;  /* 0x000000070600780c */ /* 0x000fe40003f06070 */
[----:B------:R-:W-:-:S02]  /*0490*/  LOP3.LUT R6, R3, 0xfffffff0, RZ, 0xc0, !PT ;  /* 0xfffffff003067812 */ /* 0x000fc400078ec0ff */
[----:B------:R-:W-:Y:S02]  /*04a0*/  ISETP.GE.U32.AND P1, PT, R7, 0x3, PT ;  /* 0x000000030700780c */ /* 0x000fe40003f26070 */
[----:B------:R-:W-:Y:S02]  /*04b0*/  LOP3.LUT R8, R3, 0x3, RZ, 0xc0, !PT ;  /* 0x0000000303087812 */ /* 0x000fe400078ec0ff */
[----:B------:R-:W-:-:S09]  /*04c0*/  IADD3 R7, PT, PT, -R6, RZ, RZ ;  /* 0x000000ff06077210 */ /* 0x000fd20007ffe1ff */
.L_x_8:
[----:B------:R-:W0:Y:S01]  /*04d0*/  LDC R3, c[0x0][0x39c] ;  /* 0x0000e700ff037b82 */ /* 0x000e220000000800 */
[----:B------:R-:W-:Y:S01]  /*04e0*/  VIADD R10, R2, UR4 ;  /* 0x00000004020a7c36 */ /* 0x000fe20008000000 */
[----:B------:R-:W-:Y:S01]  /*04f0*/  UIADD3 UR4, UPT, UPT, UR4, 0x1, URZ ;  /* 0x0000000104047890 */ /* 0x000fe2000fffe0ff */
[----:B------:R-:W-:Y:S01]  /*0500*/  HFMA2 R11, -RZ, RZ, 0, 0 ;  /* 0x00000000ff0b7431 */ /* 0x000fe200000001ff */
[----:B0-----:R-:W-:-:S04]  /*0510*/  ISETP.GE.U32.AND P3, PT, R3, 0x10, PT ;  /* 0x000000100300780c */ /* 0x001fc80003f66070 */
[----:B------:R-:W-:-:S09]  /*0520*/  ISETP.NE.AND P2, PT, R3, UR4, PT ;  /* 0x0000000403007c0c */ /* 0x000fd2000bf45270 */
[----:B------:R-:W-:Y:S05]  /*0530*/  @!P3 BRA `(.L_x_3) ;  /* 0x00000000009cb947 */ /* 0x000fea0003800000 */
[----:B------:R-:W-:Y:S01]  /*0540*/  IMAD R12, R10, 0x4, R9 ;  /* 0x000000040a0c7824 */ /* 0x000fe200078e0209 */
[----:B------:R-:W-:-:S07]  /*0550*/  MOV R13, R7 ;  /* 0x00000007000d7202 */ /* 0x000fce0000000f00 */
.L_x_4:
[----:B------:R-:W0:Y:S01]  /*0560*/  LDS R22, [R12+-0x400] ;  /* 0xfffc00000c167984 */ /* 0x000e220000000800 */
[----:B------:R-:W-:-:S03]  /*0570*/  VIADD R13, R13, 0x10 ;  /* 0x000000100d0d7836 */ /* 0x000fc60000000000 */
[----:B------:R-:W1:Y:S02]  /*0580*/  LDS R21, [R12+-0x380] ;  /* 0xfffc80000c157984 */ /* 0x000e640000000800 */
[----:B------:R-:W-:Y:S02]  /*0590*/  ISETP.NE.AND P3, PT, R13, RZ, PT ;  /* 0x000000ff0d00720c */ /* 0x000fe40003f65270 */
[----:B------:R-:W2:Y:S04]  /*05a0*/  LDS R25, [R12+-0x300] ;  /* 0xfffd00000c197984 */ /* 0x000ea80000000800 */
[----:B------:R-:W3:Y:S04]  /*05b0*/  LDS R20, [R12+-0x280] ;  /* 0xfffd80000c147984 */ /* 0x000ee80000000800 */
[----:B------:R-:W4:Y:S04]  /*05c0*/  LDS R19, [R12+-0x200] ;  /* 0xfffe00000c137984 */ /* 0x000f280000000800 */
[----:B------:R-:W5:Y:S04]  /*05d0*/  LDS R18, [R12+-0x180] ;  /* 0xfffe80000c127984 */ /* 0x000f680000000800 */
[----:B------:R-:W5:Y:S04]  /*05e0*/  LDS R11, [R12+-0x100] ;  /* 0xffff00000c0b7984 */ /* 0x000f680000000800 */
[----:B------:R-:W5:Y:S04]  /*05f0*/  LDS R16, [R12+-0x80] ;  /* 0xffff80000c107984 */ /* 0x000f680000000800 */
[----:B------:R-:W5:Y:S04]  /*0600*/  LDS R15, [R12] ;  /* 0x000000000c0f7984 */ /* 0x000f680000000800 */
[----:B------:R-:W5:Y:S01]  /*0610*/  LDS R14, [R12+0x80] ;  /* 0x000080000c0e7984 */ /* 0x000f620000000800 */
[----:B0-----:R-:W-:-:S03]  /*0620*/  FADD R22, R22, R17 ;  /* 0x0000001116167221 */ /* 0x001fc60000000000 */
[----:B------:R-:W0:Y:S01]  /*0630*/  LDS R17, [R12+0x100] ;  /* 0x000100000c117984 */ /* 0x000e220000000800 */
[----:B-1----:R-:W-:-:S03]  /*0640*/  FADD R22, R22, R21 ;  /* 0x0000001516167221 */ /* 0x002fc60000000000 */
[----:B------:R-:W1:Y:S01]  /*0650*/  LDS R21, [R12+0x180] ;  /* 0x000180000c157984 */ /* 0x000e620000000800 */
[----:B--2---:R-:W-:-:S03]  /*0660*/  FADD R25, R22, R25 ;  /* 0x0000001916197221 */ /* 0x004fc60000000000 */
[----:B------:R-:W2:Y:S01]  /*0670*/  LDS R22, [R12+0x200] ;  /* 0x000200000c167984 */ /* 0x000ea20000000800 */
[----:B---3--:R-:W-:-:S03]  /*0680*/  FADD R26, R25, R20 ;  /* 0x00000014191a7221 */ /* 0x008fc60000000000 */
[----:B------:R-:W3:Y:S01]  /*0690*/  LDS R20, [R12+0x280] ;  /* 0x000280000c147984 */ /* 0x000ee20000000800 */
[----:B----4-:R-:W-:-:S03]  /*06a0*/  FADD R25, R26, R19 ;  /* 0x000000131a197221 */ /* 0x010fc60000000000 */
[----:B------:R-:W4:Y:S01]  /*06b0*/  LDS R19, [R12+0x300] ;  /* 0x000300000c137984 */ /* 0x000f220000000800 */
[----:B-----5:R-:W-:-:S03]  /*06c0*/  FADD R26, R25, R18 ;  /* 0x00000012191a7221 */ /* 0x020fc60000000000 */
[----:B------:R5:W4:Y:S01]  /*06d0*/  LDS R18, [R12+0x380] ;  /* 0x000380000c127984 */ /* 0x000b220000000800 */
[----:B------:R-:W-:-:S04]  /*06e0*/  FADD R11, R26, R11 ;  /* 0x0000000b1a0b7221 */ /* 0x000fc80000000000 */
[----:B------:R-:W-:Y:S01]  /*06f0*/  FADD R16, R11, R16 ;  /* 0x000000100b107221 */ /* 0x000fe20000000000 */
[----:B-----5:R-:W-:-:S03]  /*0700*/  IADD3 R12, PT, PT, R12, 0x800, RZ ;  /* 0x000008000c0c7810 */ /* 0x020fc60007ffe0ff */
[----:B------:R-:W-:-:S04]  /*0710*/  FADD R15, R16, R15 ;  /* 0x0000000f100f7221 */ /* 0x000fc80000000000 */
[----:B------:R-:W-:-:S04]  /*0720*/  FADD R14, R15, R14 ;  /* 0x0000000e0f0e7221 */ /* 0x000fc80000000000 */
[----:B0-----:R-:W-:-:S04]  /*0730*/  FADD R14, R14, R17 ;  /* 0x000000110e0e7221 */ /* 0x001fc80000000000 */
[----:B-1----:R-:W-:-:S04]  /*0740*/  FADD R21, R14, R21 ;  /* 0x000000150e157221 */ /* 0x002fc80000000000 */
[----:B--2---:R-:W-:-:S04]  /*0750*/  FADD R21, R21, R22 ;  /* 0x0000001615157221 */ /* 0x004fc80000000000 */
[----:B---3--:R-:W-:-:S04]  /*0760*/  FADD R20, R21, R20 ;  /* 0x0000001415147221 */ /* 0x008fc80000000000 */
[----:B----4-:R-:W-:-:S04]  /*0770*/  FADD R19, R20, R19 ;  /* 0x0000001314137221 */ /* 0x010fc80000000000 */
[----:B------:R-:W-:Y:S01]  /*0780*/  FADD R17, R19, R18 ;  /* 0x0000001213117221 */ /* 0x000fe20000000000 */
[----:B------:R-:W-:Y:S06]  /*0790*/  @P3 BRA `(.L_x_4) ;  /* 0xfffffffc00703947 */ /* 0x000fec000383ffff */
[----:B------:R-:W-:-:S07]  /*07a0*/  IMAD.MOV.U32 R11, RZ, RZ, R6 ;  /* 0x000000ffff0b7224 */ /* 0x000fce00078e0006 */
.L_x_3:
[----:B------:R-:W-:-:S13]  /*07b0*/  ISETP.NE.AND P3, PT, R24, RZ, PT ;  /* 0x000000ff1800720c */ /* 0x000fda0003f65270 */
[----:B------:R-:W-:Y:S05]  /*07c0*/  @!P3 BRA `(.L_x_5) ;  /* 0x0000000000c0b947 */ /* 0x000fea0003800000 */
[----:B------:R-:W-:Y:S02]  /*07d0*/  ISETP.NE.AND P3, PT, R23, RZ, PT ;  /* 0x000000ff1700720c */ /* 0x000fe40003f65270 */
[----:B------:R-:W-:Y:S01]  /*07e0*/  LEA R10, R10, UR6, 0x2 ;  /* 0x000000060a0a7c11 */ /* 0x000fe2000f8e10ff */
[----:B------:R-:W-:Y:S10]  /*07f0*/  @!P0 BRA `(.L_x_6) ;  /* 0x00000000004c8947 */ /* 0x000ff40003800000 */
[C---:B------:R-:W-:Y:S02]  /*0800*/  IADD3 R13, PT, PT, R11.reuse, R0, RZ ;  /* 0x000000000b0d7210 */ /* 0x040fe40007ffe0ff */
[----:B------:R-:W-:-:S03]  /*0810*/  IADD3 R11, PT, PT, R11, 0x8, RZ ;  /* 0x000000080b0b7810 */ /* 0x000fc60007ffe0ff */
[----:B------:R-:W-:-:S05]  /*0820*/  IMAD R13, R13, 0x80, R10 ;  /* 0x000000800d0d7824 */ /* 0x000fca00078e020a */
[----:B------:R-:W0:Y:S04]  /*0830*/  LDS R12, [R13] ;  /* 0x000000000d0c7984 */ /* 0x000e280000000800 */
[----:B------:R-:W1:Y:S04]  /*0840*/  LDS R15, [R13+0x80] ;  /* 0x000080000d0f7984 */ /* 0x000e680000000800 */
[----:B------:R-:W2:Y:S04]  /*0850*/  LDS R19, [R13+0x100] ;  /* 0x000100000d137984 */ /* 0x000ea80000000800 */
[----:B------:R-:W3:Y:S04]  /*0860*/  LDS R21, [R13+0x180] ;  /* 0x000180000d157984 */ /* 0x000ee80000000800 */
[----:B------:R-:W4:Y:S04]  /*0870*/  LDS R25, [R13+0x200] ;  /* 0x000200000d197984 */ /* 0x000f280000000800 */
[----:B------:R-:W5:Y:S04]  /*0880*/  LDS R27, [R13+0x280] ;  /* 0x000280000d1b7984 */ /* 0x000f680000000800 */
[----:B------:R-:W5:Y:S04]  /*0890*/  LDS R29, [R13+0x300] ;  /* 0x000300000d1d7984 */ /* 0x000f680000000800 */
[----:B------:R-:W5:Y:S01]  /*08a0*/  LDS R14, [R13+0x380] ;  /* 0x000380000d0e7984 */ /* 0x000f620000000800 */
[----:B0-----:R-:W-:-:S04]  /*08b0*/  FADD R12, R17, R12 ;  /* 0x0000000c110c7221 */ /* 0x001fc80000000000 */
[----:B-1----:R-:W-:-:S04]  /*08c0*/  FADD R12, R12, R15 ;  /* 0x0000000f0c0c7221 */ /* 0x002fc80000000000 */
[----:B--2---:R-:W-:-:S04]  /*08d0*/  FADD R12, R12, R19 ;  /* 0x000000130c0c7221 */ /* 0x004fc80000000000 */
[----:B---3--:R-:W-:-:S04]  /*08e0*/  FADD R12, R12, R21 ;  /* 0x000000150c0c7221 */ /* 0x008fc80000000000 */
[----:B----4-:R-:W-:-:S04]  /*08f0*/  FADD R12, R12, R25 ;  /* 0x000000190c0c7221 */ /* 0x010fc80000000000 */
[----:B-----5:R-:W-:-:S04]  /*0900*/  FADD R12, R12, R27 ;  /* 0x0000001b0c0c7221 */ /* 0x020fc80000000000 */
[----:B------:R-:W-:-:S04]  /*0910*/  FADD R12, R12, R29 ;  /* 0x0000001d0c0c7221 */ /* 0x000fc80000000000 */
[----:B------:R-:W-:-:S07]  /*0920*/  FADD R17, R12, R14 ;  /* 0x0000000e0c117221 */ /* 0x000fce0000000000 */
.L_x_6:
[----:B------:R-:W-:Y:S05]  /*0930*/  @!P3 BRA `(.L_x_5) ;  /* 0x000000000064b947 */ /* 0x000fea0003800000 */
[----:B------:R-:W-:Y:S01]  /*0940*/  ISETP.NE.AND P3, PT, R8, RZ, PT ;  /* 0x000000ff0800720c */ /* 0x000fe20003f65270 */
[----:B------:R-:W-:-:S12]  /*0950*/  @!P1 BRA `(.L_x_7) ;  /* 0x00000000002c9947 */ /* 0x000fd80003800000 */
[C---:B------:R-:W-:Y:S02]  /*0960*/  IMAD.IADD R13, R11.reuse, 0x1, R0 ;  /* 0x000000010b0d7824 */ /* 0x040fe400078e0200 */
[----:B------:R-:W-:-:S03]  /*0970*/  VIADD R11, R11, 0x4 ;  /* 0x000000040b0b7836 */ /* 0x000fc60000000000 */
[----:B------:R-:W-:-:S05]  /*0980*/  LEA R13, R13, R10, 0x7 ;  /* 0x0000000a0d0d7211 */ /* 0x000fca00078e38ff */
[----:B------:R-:W0:Y:S04]  /*0990*/  LDS R12, [R13] ;  /* 0x000000000d0c7984 */ /* 0x000e280000000800 */
[----:B------:R-:W1:Y:S04]  /*09a0*/  LDS R15, [R13+0x80] ;  /* 0x000080000d0f7984 */ /* 0x000e680000000800 */
[----:B------:R-:W2:Y:S04]  /*09b0*/  LDS R19, [R13+0x100] ;  /* 0x000100000d137984 */ /* 0x000ea80000000800 */
[----:B------:R-:W3:Y:S01]  /*09c0*/  LDS R21, [R13+0x180] ;  /* 0x000180000d157984 */ /* 0x000ee20000000800 */
[----:B0-----:R-:W-:-:S04]  /*09d0*/  FADD R12, R17, R12 ;  /* 0x0000000c110c7221 */ /* 0x001fc80000000000 */
[----:B-1----:R-:W-:-:S04]  /*09e0*/  FADD R12, R12, R15 ;  /* 0x0000000f0c0c7221 */ /* 0x002fc80000000000 */
[----:B--2---:R-:W-:-:S04]  /*09f0*/  FADD R12, R12, R19 ;  /* 0x000000130c0c7221 */ /* 0x004fc80000000000 */
[----:B---3--:R-:W-:-:S07]  /*0a00*/  FADD R17, R12, R21 ;  /* 0x000000150c117221 */ /* 0x008fce0000000000 */
.L_x_7:
[----:B------:R-:W-:Y:S05]  /*0a10*/  @!P3 BRA `(.L_x_5) ;  /* 0x00000000002cb947 */ /* 0x000fea0003800000 */
[----:B------:R-:W-:Y:S02]  /*0a20*/  IADD3 R11, PT, PT, R0, R11, RZ ;  /* 0x0000000b000b7210 */ /* 0x000fe40007ffe0ff */
[----:B------:R-:W-:-:S03]  /*0a30*/  ISETP.NE.AND P3, PT, R8, 0x1, PT ;  /* 0x000000010800780c */ /* 0x000fc60003f65270 */
[----:B------:R-:W-:-:S05]  /*0a40*/  IMAD R11, R11, 0x80, R10 ;  /* 0x000000800b0b7824 */ /* 0x000fca00078e020a */
[----:B------:R-:W0:Y:S02]  /*0a50*/  LDS R10, [R11] ;  /* 0x000000000b0a7984 */ /* 0x000e240000000800 */
[----:B0-----:R-:W-:-:S03]  /*0a60*/  FADD R17, R17, R10 ;  /* 0x0000000a11117221 */ /* 0x001fc60000000000 */
[----:B------:R-:W-:Y:S05]  /*0a70*/  @!P3 BRA `(.L_x_5) ;  /* 0x000000000014b947 */ /* 0x000fea0003800000 */
[----:B------:R-:W-:Y:S01]  /*0a80*/  ISETP.NE.AND P3, PT, R8, 0x2, PT ;  /* 0x000000020800780c */ /* 0x000fe20003f65270 */
[----:B------:R-:W0:-:S12]  /*0a90*/  LDS R10, [R11+0x80] ;  /* 0x000080000b0a7984 */ /* 0x000e180000000800 */
[----:B------:R-:W1:Y:S01]  /*0aa0*/  @P3 LDS R12, [R11+0x100] ;  /* 0x000100000b0c3984 */ /* 0x000e620000000800 */
[----:B0-----:R-:W-:-:S04]  /*0ab0*/  FADD R17, R17, R10 ;  /* 0x0000000a11117221 */ /* 0x001fc80000000000 */
[----:B-1----:R-:W-:-:S07]  /*0ac0*/  @P3 FADD R17, R17, R12 ;  /* 0x0000000c11113221 */ /* 0x002fce0000000000 */
.L_x_5:
[----:B------:R-:W-:Y:S05]  /*0ad0*/  @P2 BRA `(.L_x_8) ;  /* 0xfffffff8007c2947 */ /* 0x000fea000383ffff */
.L_x_2:
[----:B------:R-:W-:Y:S01]  /*0ae0*/  IMAD R3, R3, R3, RZ ;  /* 0x0000000303037224 */ /* 0x000fe200078e02ff */
[----:B------:R-:W-:Y:S04]  /*0af0*/  BSSY.RECONVERGENT B0, `(.L_x_9) ;  /* 0x000000e000007945 */ /* 0x000fe80003800200 */
[----:B0-----:R-:W-:-:S04]  /*0b00*/  I2FP.F32.U32 R6, R3 ;  /* 0x0000000300067245 */ /* 0x001fc80000201000 */
[----:B------:R-:W0:Y:S08]  /*0b10*/  MUFU.RCP R3, R6 ;  /* 0x0000000600037308 */ /* 0x000e300000001000 */
[----:B------:R-:W1:Y:S01]  /*0b20*/  FCHK P0, R17, R6 ;  /* 0x0000000611007302 */ /* 0x000e620000000000 */
[----:B0-----:R-:W-:-:S04]  /*0b30*/  FFMA R0, -R6, R3, 1 ;  /* 0x3f80000006007423 */ /* 0x001fc80000000103 */
[----:B------:R-:W-:-:S04]  /*0b40*/  FFMA R0, R3, R0, R3 ;  /* 0x0000000003007223 */ /* 0x000fc80000000003 */
[----:B------:R-:W-:-:S04]  /*0b50*/  FFMA R3, R0, R17, RZ ;  /* 0x0000001100037223 */ /* 0x000fc800000000ff */
[----:B------:R-:W-:-:S04]  /*0b60*/  FFMA R2, -R6, R3, R17 ;  /* 0x0000000306027223 */ /* 0x000fc80000000111 */
[----:B------:R-:W-:Y:S01]  /*0b70*/  FFMA R7, R0, R2, R3 ;  /* 0x0000000200077223 */ /* 0x000fe20000000003 */
[----:B-1----:R-:W-:Y:S06]  /*0b80*/  @!P0 BRA `(.L_x_10) ;  /* 0x0000000000108947 */ /* 0x002fec0003800000 */
[----:B------:R-:W-:Y:S02]  /*0b90*/  MOV R3, R17 ;  /* 0x0000001100037202 */ /* 0x000fe40000000f00 */
[----:B------:R-:W-:-:S07]  /*0ba0*/  MOV R2, 0xbc0 ;  /* 0x00000bc000027802 */ /* 0x000fce0000000f00 */
[----:B------:R-:W-:Y:S05]  /*0bb0*/  CALL.REL.NOINC `($__internal_0_$__cuda_sm3x_div_rn_noftz_f32_slowpath) ;  /* 0x00000000001c7944 */ /* 0x000fea0003c00000 */
[----:B------:R-:W-:-:S07]  /*0bc0*/  IMAD.MOV.U32 R7, RZ, RZ, R0 ;  /* 0x000000ffff077224 */ /* 0x000fce00078e0000 */
.L_x_10:
[----:B------:R-:W-:Y:S05]  /*0bd0*/  BSYNC.RECONVERGENT B0 ;  /* 0x0000000000007941 */ /* 0x000fea0003800200 */
.L_x_9:
[----:B------:R-:W0:Y:S01]  /*0be0*/  LDC.64 R2, c[0x0][0x388] ;  /* 0x0000e200ff027b82 */ /* 0x000e220000000a00 */
[----:B------:R-:W-:-:S04]  /*0bf0*/  IMAD R5, R5, UR8, R4 ;  /* 0x0000000805057c24 */ /* 0x000fc8000f8e0204 */
[----:B0-----:R-:W-:-:S05]  /*0c00*/  IMAD.WIDE.U32 R2, R5, 0x4, R2 ;  /* 0x0000000405027825 */ /* 0x001fca00078e0002 */
[----:B------:R-:W-:Y:S01]  /*0c10*/  STG.E desc[UR10][R2.64], R7 ;  /* 0x0000000702007986 */ /* 0x000fe2000c10190a */
[----:B------:R-:W-:Y:S05]  /*0c20*/  EXIT ;  /* 0x000000000000794d */ /* 0x000fea0003800000 */
        .weak           $__internal_0_$__cuda_sm3x_div_rn_noftz_f32_slowpath
        .type           $__internal_0_$__cuda_sm3x_div_rn_noftz_f32_slowpath,@function
        .size           $__internal_0_$__cuda_sm3x_div_rn_noftz_f32_slowpath,(.L_x_23 - $__internal_0_$__cuda_sm3x_div_rn_noftz_f32_slowpath)
$__internal_0_$__cuda_sm3x_div_rn_noftz_f32_slowpath:
[----:B------:R-:W-:Y:S01]  /*0c30*/  SHF.R.U32.HI R7, RZ, 0x17, R6 ;  /* 0x00000017ff077819 */ /* 0x000fe20000011606 */
[----:B------:R-:W-:Y:S01]  /*0c40*/  BSSY.RECONVERGENT B1, `(.L_x_11) ;  /* 0x0000063000017945 */ /* 0x000fe20003800200 */
[----:B------:R-:W-:Y:S02]  /*0c50*/  SHF.R.U32.HI R0, RZ, 0x17, R3 ;  /* 0x00000017ff007819 */ /* 0x000fe40000011603 */
[----:B------:R-:W-:Y:S02]  /*0c60*/  LOP3.LUT R7, R7, 0xff, RZ, 0xc0, !PT ;  /* 0x000000ff07077812 */ /* 0x000fe400078ec0ff */
[----:B------:R-:W-:Y:S02]  /*0c70*/  LOP3.LUT R12, R0, 0xff, RZ, 0xc0, !PT ;  /* 0x000000ff000c7812 */ /* 0x000fe400078ec0ff */
[----:B------:R-:W-:-:S03]  /*0c80*/  IADD3 R9, PT, PT, R7, -0x1, RZ ;  /* 0xffffffff07097810 */ /* 0x000fc60007ffe0ff */
[----:B------:R-:W-:Y:S01]  /*0c90*/  VIADD R10, R12, 0xffffffff ;  /* 0xffffffff0c0a7836 */ /* 0x000fe20000000000 */
[----:B------:R-:W-:-:S04]  /*0ca0*/  ISETP.GT.U32.AND P0, PT, R9, 0xfd, PT ;  /* 0x000000fd0900780c */ /* 0x000fc80003f04070 */
[----:B------:R-:W-:-:S13]  /*0cb0*/  ISETP.GT.U32.OR P0, PT, R10, 0xfd, P0 ;  /* 0x000000fd0a00780c */ /* 0x000fda0000704470 */
[----:B------:R-:W-:Y:S01]  /*0cc0*/  @!P0 MOV R8, RZ ;  /* 0x000000ff00088202 */ /* 0x000fe20000000f00 */
[----:B------:R-:W-:Y:S06]  /*0cd0*/  @!P0 BRA `(.L_x_12) ;  /* 0x0000000000608947 */ /* 0x000fec0003800000 */
[----:B------:R-:W-:Y:S01]  /*0ce0*/  FSETP.GTU.FTZ.AND P0, PT, |R3|, +INF , PT ;  /* 0x7f8000000300780b */ /* 0x000fe20003f1c200 */
[----:B------:R-:W-:Y:S01]  /*0cf0*/  IMAD.MOV.U32 R0, RZ, RZ, R6 ;  /* 0x000000ffff007224 */ /* 0x000fe200078e0006 */
[----:B------:R-:W-:-:S04]  /*0d00*/  FSETP.GTU.FTZ.AND P1, PT, |R6|, +INF , PT ;  /* 0x7f8000000600780b */ /* 0x000fc80003f3c200 */
[----:B------:R-:W-:-:S13]  /*0d10*/  PLOP3.LUT P0, PT, P0, P1, PT, 0xf8, 0x8f ;  /* 0x00000000008f781c */ /* 0x000fda0000703f70 */
[----:B------:R-:W-:Y:S05]  /*0d20*/  @P0 BRA `(.L_x_13) ;  /* 0x00000004004c0947 */ /* 0x000fea0003800000 */
[----:B------:R-:W-:-:S13]  /*0d30*/  LOP3.LUT P0, RZ, R6, 0x7fffffff, R3, 0xc8, !PT ;  /* 0x7fffffff06ff7812 */ /* 0x000fda000780c803 */
[----:B------:R-:W-:Y:S05]  /*0d40*/  @!P0 BRA `(.L_x_14) ;  /* 0x00000004003c8947 */ /* 0x000fea0003800000 */
[C---:B------:R-:W-:Y:S02]  /*0d50*/  FSETP.NEU.FTZ.AND P2, PT, |R3|.reuse, +INF , PT ;  /* 0x7f8000000300780b */ /* 0x040fe40003f5d200 */
[----:B------:R-:W-:Y:S02]  /*0d60*/  FSETP.NEU.FTZ.AND P1, PT, |R0|, +INF , PT ;  /* 0x7f8000000000780b */ /* 0x000fe40003f3d200 */
[----:B------:R-:W-:-:S11]  /*0d70*/  FSETP.NEU.FTZ.AND P0, PT, |R3|, +INF , PT ;  /* 0x7f8000000300780b */ /* 0x000fd60003f1d200 */
[----:B------:R-:W-:Y:S05]  /*0d80*/  @!P1 BRA !P2, `(.L_x_14) ;  /* 0x00000004002c9947 */ /* 0x000fea0005000000 */
[----:B------:R-:W-:-:S04]  /*0d90*/  LOP3.LUT P2, RZ, R3, 0x7fffffff, RZ, 0xc0, !PT ;  /* 0x7fffffff03ff7812 */ /* 0x000fc8000784c0ff */
[----:B------:R-:W-:-:S13]  /*0da0*/  PLOP3.LUT P1, PT, P1, P2, PT, 0x2f, 0xf2 ;  /* 0x0000000000f2781c */ /* 0x000fda0000f24577 */
[----:B------:R-:W-:Y:S05]  /*0db0*/  @P1 BRA `(.L_x_15) ;  /* 0x0000000400181947 */ /* 0x000fea0003800000 */
[----:B------:R-:W-:-:S04]  /*0dc0*/  LOP3.LUT P1, RZ, R6, 0x7fffffff, RZ, 0xc0, !PT ;  /* 0x7fffffff06ff7812 */ /* 0x000fc8000782c0ff */
[----:B------:R-:W-:-:S13]  /*0dd0*/  PLOP3.LUT P0, PT, P0, P1, PT, 0x2f, 0xf2 ;  /* 0x0000000000f2781c */ /* 0x000fda0000702577 */
[----:B------:R-:W-:Y:S05]  /*0de0*/  @P0 BRA `(.L_x_16) ;  /* 0x0000000400000947 */ /* 0x000fea0003800000 */
[----:B------:R-:W-:Y:S02]  /*0df0*/  ISETP.GE.AND P0, PT, R10, RZ, PT ;  /* 0x000000ff0a00720c */ /* 0x000fe40003f06270 */
[----:B------:R-:W-:-:S11]  /*0e00*/  ISETP.GE.AND P1, PT, R9, RZ, PT ;  /* 0x000000ff0900720c */ /* 0x000fd60003f26270 */
[----:B------:R-:W-:Y:S01]  /*0e10*/  @P0 MOV R8, RZ ;  /* 0x000000ff00080202 */ /* 0x000fe20000000f00 */
[----:B------:R-:W-:Y:S02]  /*0e20*/  @!P0 IMAD.MOV.U32 R8, RZ, RZ, -0x40 ;  /* 0xffffffc0ff088424 */ /* 0x000fe400078e00ff */
[----:B------:R-:W-:Y:S01]  /*0e30*/  @!P0 FFMA R3, R3, 1.84467440737095516160e+19, RZ ;  /* 0x5f80000003038823 */ /* 0x000fe200000000ff */
[----:B------:R-:W-:Y:S02]  /*0e40*/  @!P1 FFMA R6, R0, 1.84467440737095516160e+19, RZ ;  /* 0x5f80000000069823 */ /* 0x000fe400000000ff */
[----:B------:R-:W-:-:S07]  /*0e50*/  @!P1 IADD3 R8, PT, PT, R8, 0x40, RZ ;  /* 0x0000004008089810 */ /* 0x000fce0007ffe0ff */
.L_x_12:
[----:B------:R-:W-:Y:S01]  /*0e60*/  LEA R9, R7, 0xc0800000, 0x17 ;  /* 0xc080000007097811 */ /* 0x000fe200078eb8ff */
[----:B------:R-:W-:Y:S04]  /*0e70*/  BSSY.RECONVERGENT B2, `(.L_x_17) ;  /* 0x0000036000027945 */ /* 0x000fe80003800200 */
[----:B------:R-:W-:Y:S01]  /*0e80*/  IMAD.IADD R9, R6, 0x1, -R9 ;  /* 0x0000000106097824 */ /* 0x000fe200078e0a09 */
[----:B------:R-:W-:-:S03]  /*0e90*/  IADD3 R6, PT, PT, R12, -0x7f, RZ ;  /* 0xffffff810c067810 */ /* 0x000fc60007ffe0ff */
[----:B------:R-:W0:Y:S01]  /*0ea0*/  MUFU.RCP R10, R9 ;  /* 0x00000009000a7308 */ /* 0x000e220000001000 */
[----:B------:R-:W-:Y:S01]  /*0eb0*/  FADD.FTZ R11, -R9, -RZ ;  /* 0x800000ff090b7221 */ /* 0x000fe20000010100 */
[C---:B------:R-:W-:Y:S01]  /*0ec0*/  IMAD R0, R6.reuse, -0x800000, R3 ;  /* 0xff80000006007824 */ /* 0x040fe200078e0203 */
[----:B------:R-:W-:-:S05]  /*0ed0*/  IADD3 R7, PT, PT, R6, 0x7f, -R7 ;  /* 0x0000007f06077810 */ /* 0x000fca0007ffe807 */
[----:B------:R-:W-:Y:S02]  /*0ee0*/  IMAD.IADD R7, R7, 0x1, R8 ;  /* 0x0000000107077824 */ /* 0x000fe400078e0208 */
[----:B0-----:R-:W-:-:S04]  /*0ef0*/  FFMA R13, R10, R11, 1 ;  /* 0x3f8000000a0d7423 */ /* 0x001fc8000000000b */
[----:B------:R-:W-:-:S04]  /*0f00*/  FFMA R12, R10, R13, R10 ;  /* 0x0000000d0a0c7223 */ /* 0x000fc8000000000a */
[----:B------:R-:W-:-:S04]  /*0f10*/  FFMA R3, R0, R12, RZ ;  /* 0x0000000c00037223 */ /* 0x000fc800000000ff */
[----:B------:R-:W-:-:S04]  /*0f20*/  FFMA R10, R11, R3, R0 ;  /* 0x000000030b0a7223 */ /* 0x000fc80000000000 */
[----:B------:R-:W-:-:S04]  /*0f30*/  FFMA R13, R12, R10, R3 ;  /* 0x0000000a0c0d7223 */ /* 0x000fc80000000003 */
[----:B------:R-:W-:-:S04]  /*0f40*/  FFMA R10, R11, R13, R0 ;  /* 0x0000000d0b0a7223 */ /* 0x000fc80000000000 */
[----:B------:R-:W-:-:S05]  /*0f50*/  FFMA R0, R12, R10, R13 ;  /* 0x0000000a0c007223 */ /* 0x000fca000000000d */
[----:B------:R-:W-:-:S04]  /*0f60*/  SHF.R.U32.HI R3, RZ, 0x17, R0 ;  /* 0x00000017ff037819 */ /* 0x000fc80000011600 */
[----:B------:R-:W-:-:S04]  /*0f70*/  LOP3.LUT R3, R3, 0xff, RZ, 0xc0, !PT ;  /* 0x000000ff03037812 */ /* 0x000fc800078ec0ff */
[----:B------:R-:W-:-:S05]  /*0f80*/  IADD3 R9, PT, PT, R3, R7, RZ ;  /* 0x0000000703097210 */ /* 0x000fca0007ffe0ff */
[----:B------:R-:W-:-:S05]  /*0f90*/  VIADD R3, R9, 0xffffffff ;  /* 0xffffffff09037836 */ /* 0x000fca0000000000 */
[----:B------:R-:W-:-:S13]  /*0fa0*/  ISETP.GE.U32.AND P0, PT, R3, 0xfe, PT ;  /* 0x000000fe0300780c */ /* 0x000fda0003f06070 */
[----:B------:R-:W-:Y:S05]  /*0fb0*/  @!P0 BRA `(.L_x_18) ;  /* 0x0000000000808947 */ /* 0x000fea0003800000 */
[----:B------:R-:W-:-:S13]  /*0fc0*/  ISETP.GT.AND P0, PT, R9, 0xfe, PT ;  /* 0x000000fe0900780c */ /* 0x000fda0003f04270 */
[----:B------:R-:W-:Y:S05]  /*0fd0*/  @P0 BRA `(.L_x_19) ;  /* 0x00000000006c0947 */ /* 0x000fea0003800000 */
[----:B------:R-:W-:-:S13]  /*0fe0*/  ISETP.GE.AND P0, PT, R9, 0x1, PT ;  /* 0x000000010900780c */ /* 0x000fda0003f06270 */
[----:B------:R-:W-:Y:S05]  /*0ff0*/  @P0 BRA `(.L_x_20) ;  /* 0x0000000000740947 */ /* 0x000fea0003800000 */
[----:B------:R-:W-:Y:S02]  /*1000*/  ISETP.GE.AND P0, PT, R9, -0x18, PT ;  /* 0xffffffe80900780c */ /* 0x000fe40003f06270 */
[----:B------:R-:W-:-:S11]  /*1010*/  LOP3.LUT R0, R0, 0x80000000, RZ, 0xc0, !PT ;  /* 0x8000000000007812 */ /* 0x000fd600078ec0ff */
[----:B------:R-:W-:Y:S05]  /*1020*/  @!P0 BRA `(.L_x_20) ;  /* 0x0000000000688947 */ /* 0x000fea0003800000 */
[CCC-:B------:R-:W-:Y:S01]  /*1030*/  FFMA.RZ R3, R12.reuse, R10.reuse, R13.reuse ;  /* 0x0000000a0c037223 */ /* 0x1c0fe2000000c00d */
[C---:B------:R-:W-:Y:S01]  /*1040*/  IADD3 R8, PT, PT, R9.reuse, 0x20, RZ ;  /* 0x0000002009087810 */ /* 0x040fe20007ffe0ff */
[CCC-:B------:R-:W-:Y:S01]  /*1050*/  FFMA.RM R6, R12.reuse, R10.reuse, R13.reuse ;  /* 0x0000000a0c067223 */ /* 0x1c0fe2000000400d */
[----:B------:R-:W-:Y:S02]  /*1060*/  ISETP.NE.AND P2, PT, R9, RZ, PT ;  /* 0x000000ff0900720c */ /* 0x000fe40003f45270 */
[----:B------:R-:W-:Y:S01]  /*1070*/  LOP3.LUT R7, R3, 0x7fffff, RZ, 0xc0, !PT ;  /* 0x007fffff03077812 */ /* 0x000fe200078ec0ff */
[----:B------:R-:W-:Y:S01]  /*1080*/  FFMA.RP R3, R12, R10, R13 ;  /* 0x0000000a0c037223 */ /* 0x000fe2000000800d */
[----:B------:R-:W-:Y:S01]  /*1090*/  ISETP.NE.AND P1, PT, R9, RZ, PT ;  /* 0x000000ff0900720c */ /* 0x000fe20003f25270 */
[----:B------:R-:W-:Y:S01]  /*10a0*/  IMAD.MOV R9, RZ, RZ, -R9 ;  /* 0x000000ffff097224 */ /* 0x000fe200078e0a09 */
[----:B------:R-:W-:Y:S02]  /*10b0*/  LOP3.LUT R7, R7, 0x800000, RZ, 0xfc, !PT ;  /* 0x0080000007077812 */ /* 0x000fe400078efcff */
[----:B------:R-:W-:-:S02]  /*10c0*/  FSETP.NEU.FTZ.AND P0, PT, R3, R6, PT ;  /* 0x000000060300720b */ /* 0x000fc40003f1d000 */
[----:B------:R-:W-:Y:S02]  /*10d0*/  SHF.L.U32 R8, R7, R8, RZ ;  /* 0x0000000807087219 */ /* 0x000fe400000006ff */
[----:B------:R-:W-:Y:S02]  /*10e0*/  SEL R6, R9, RZ, P2 ;  /* 0x000000ff09067207 */ /* 0x000fe40001000000 */
[----:B------:R-:W-:Y:S02]  /*10f0*/  ISETP.NE.AND P1, PT, R8, RZ, P1 ;  /* 0x000000ff0800720c */ /* 0x000fe40000f25270 */
[----:B------:R-:W-:Y:S02]  /*1100*/  SHF.R.U32.HI R6, RZ, R6, R7 ;  /* 0x00000006ff067219 */ /* 0x000fe40000011607 */
[----:B------:R-:W-:Y:S02]  /*1110*/  PLOP3.LUT P0, PT, P0, P1, PT, 0xf8, 0x8f ;  /* 0x00000000008f781c */ /* 0x000fe40000703f70 */
[----:B------:R-:W-:-:S02]  /*1120*/  SHF.R.U32.HI R8, RZ, 0x1, R6 ;  /* 0x00000001ff087819 */ /* 0x000fc40000011606 */
[----:B------:R-:W-:-:S04]  /*1130*/  SEL R3, RZ, 0x1, !P0 ;  /* 0x00000001ff037807 */ /* 0x000fc80004000000 */
[----:B------:R-:W-:-:S04]  /*1140*/  LOP3.LUT R3, R3, 0x1, R8, 0xf8, !PT ;  /* 0x0000000103037812 */ /* 0x000fc800078ef808 */
[----:B------:R-:W-:-:S04]  /*1150*/  LOP3.LUT R3, R3, R6, RZ, 0xc0, !PT ;  /* 0x0000000603037212 */ /* 0x000fc800078ec0ff */
[----:B------:R-:W-:-:S04]  /*1160*/  IADD3 R3, PT, PT, R8, R3, RZ ;  /* 0x0000000308037210 */ /* 0x000fc80007ffe0ff */
[----:B------:R-:W-:Y:S01]  /*1170*/  LOP3.LUT R0, R3, R0, RZ, 0xfc, !PT ;  /* 0x0000000003007212 */ /* 0x000fe200078efcff */
[----:B------:R-:W-:Y:S06]  /*1180*/  BRA `(.L_x_20) ;  /* 0x0000000000107947 */ /* 0x000fec0003800000 */
.L_x_19:
[----:B------:R-:W-:-:S04]  /*1190*/  LOP3.LUT R0, R0, 0x80000000, RZ, 0xc0, !PT ;  /* 0x8000000000007812 */ /* 0x000fc800078ec0ff */
[----:B------:R-:W-:Y:S01]  /*11a0*/  LOP3.LUT R0, R0, 0x7f800000, RZ, 0xfc, !PT ;  /* 0x7f80000000007812 */ /* 0x000fe200078efcff */
[----:B------:R-:W-:Y:S06]  /*11b0*/  BRA `(.L_x_20) ;  /* 0x0000000000047947 */ /* 0x000fec0003800000 */
.L_x_18:
[----:B------:R-:W-:-:S07]  /*11c0*/  IMAD R0, R7, 0x800000, R0 ;  /* 0x0080000007007824 */ /* 0x000fce00078e0200 */
.L_x_20:
[----:B------:R-:W-:Y:S05]  /*11d0*/  BSYNC.RECONVERGENT B2 ;  /* 0x0000000000027941 */ /* 0x000fea0003800200 */
.L_x_17:
[----:B------:R-:W-:Y:S05]  /*11e0*/  BRA `(.L_x_21) ;  /* 0x0000000000207947 */ /* 0x000fea0003800000 */
.L_x_16:
[----:B------:R-:W-:-:S04]  /*11f0*/  LOP3.LUT R0, R6, 0x80000000, R3, 0x48, !PT ;  /* 0x8000000006007812 */ /* 0x000fc800078e4803 */
[----:B------:R-:W-:Y:S01]  /*1200*/  LOP3.LUT R0, R0, 0x7f800000, RZ, 0xfc, !PT ;  /* 0x7f80000000007812 */ /* 0x000fe200078efcff */
[----:B------:R-:W-:Y:S06]  /*1210*/  BRA `(.L_x_21) ;  /* 0x0000000000147947 */ /* 0x000fec0003800000 */
.L_x_15:
[----:B------:R-:W-:Y:S01]  /*1220*/  LOP3.LUT R0, R6, 0x80000000, R3, 0x48, !PT ;  /* 0x8000000006007812 */ /* 0x000fe200078e4803 */
[----:B------:R-:W-:Y:S06]  /*1230*/  BRA `(.L_x_21) ;  /* 0x00000000000c7947 */ /* 0x000fec0003800000 */
.L_x_14:
[----:B------:R-:W0:Y:S01]  /*1240*/  MUFU.RSQ R0, -QNAN ;  /* 0xffc0000000007908 */ /* 0x000e220000001400 */
[----:B------:R-:W-:Y:S05]  /*1250*/  BRA `(.L_x_21) ;  /* 0x0000000000047947 */ /* 0x000fea0003800000 */
.L_x_13:
[----:B------:R-:W-:-:S07]  /*1260*/  FADD.FTZ R0, R3, R0 ;  /* 0x0000000003007221 */ /* 0x000fce0000010000 */
.L_x_21:
[----:B------:R-:W-:Y:S05]  /*1270*/  BSYNC.RECONVERGENT B1 ;  /* 0x0000000000017941 */ /* 0x000fea0003800200 */
.L_x_11:
[----:B------:R-:W-:-:S04]  /*1280*/  HFMA2 R3, -RZ, RZ, 0, 0 ;  /* 0x00000000ff037431 */ /* 0x000fc800000001ff */
[----:B0-----:R-:W-:Y:S05]  /*1290*/  RET.REL.NODEC R2 `(_Z14NNSmoothKernelPfS_m8CUDAGrid) ;  /* 0xffffffec02587950 */ /* 0x001fea0003c3ffff */
.L_x_22:
[----:B------:R-:W-:-:S00]  /*12a0*/  BRA `(.L_x_22) ;  /* 0xfffffffc00fc7947 */ /* 0x000fc0000383ffff */
[----:B------:R-:W-:-:S00]  /*12b0*/  NOP ;  /* 0x0000000000007918 */ /* 0x000fc00000000000 */
        /* <DEDUP_REMOVED lines=12> */
.L_x_23:


//--------------------- .nv.shared._Z14NNSmoothKernelPfS_m8CUDAGrid --------------------------
	.section	.nv.shared._Z14NNSmoothKernelPfS_m8CUDAGrid,"aw",@nobits
	.sectionflags	@""
	.align	16
	.zero		1024


//--------------------- .nv.shared.reserved.0     --------------------------
	.section	.nv.shared.reserved.0,"aw",@nobits
	.weak		__nv_reservedSMEM_offset_0_alias
	.size		__nv_reservedSMEM_offset_0_alias, 0, 64
	.other		__nv_reservedSMEM_offset_0_alias,@"STO_CUDA_RESERVED_SHARED STV_DEFAULT"
__nv_reservedSMEM_offset_0_alias:
	.zero		0
	.zero		64


//--------------------- .nv.constant0._Z14NNSmoothKernelPfS_m8CUDAGrid --------------------------
	.section	.nv.constant0._Z14NNSmoothKernelPfS_m8CUDAGrid,"a",@progbits
	.sectionflags	@""
	.align	4
.nv.constant0._Z14NNSmoothKernelPfS_m8CUDAGrid:
	.zero		932


//--------------------- SYMBOLS --------------------------

	.type		.nv.reservedSmem.offset0,@object
	.size		.nv.reservedSmem.offset0,0x4
	.type		.nv.reservedSmem.cap,@object
	.size		.nv.reservedSmem.cap,0x4
